	.headerflags	@"EF_CUDA_TEXMODE_UNIFIED EF_CUDA_64BIT_ADDRESS EF_CUDA_SM86 EF_CUDA_VIRTUAL_SM(EF_CUDA_SM86)"
	.elftype	@"ET_EXEC"


//--------------------- .nv.info                  --------------------------
	.section	.nv.info,"",@"SHT_CUDA_INFO"
	.align	4


	//----- nvinfo : EIATTR_REGCOUNT
	.align		4
        /*0000*/ 	.byte	0x04, 0x2f
        /*0002*/ 	.short	(.L_1 - .L_0)
	.align		4
.L_0:
        /*0004*/ 	.word	index@(triton_poi_fused__to_copy_5)
        /*0008*/ 	.word	0x00000008


	//----- nvinfo : EIATTR_MIN_STACK_SIZE
	.align		4
.L_1:
        /*000c*/ 	.byte	0x04, 0x12
        /*000e*/ 	.short	(.L_3 - .L_2)
	.align		4
.L_2:
        /*0010*/ 	.word	index@(triton_poi_fused__to_copy_5)
        /*0014*/ 	.word	0x00000000


	//----- nvinfo : EIATTR_FRAME_SIZE
	.align		4
.L_3:
        /*0018*/ 	.byte	0x04, 0x11
        /*001a*/ 	.short	(.L_5 - .L_4)
	.align		4
.L_4:
        /*001c*/ 	.word	index@(triton_poi_fused__to_copy_5)
        /*0020*/ 	.word	0x00000000


	//----- nvinfo : EIATTR_MIN_STACK_SIZE
	.align		4
.L_5:
        /*0024*/ 	.byte	0x04, 0x12
        /*0026*/ 	.short	(.L_7 - .L_6)
	.align		4
.L_6:
        /*0028*/ 	.word	index@(triton_poi_fused__to_copy_5)
        /*002c*/ 	.word	0x00000000
.L_7:


//--------------------- .nv.info.triton_poi_fused__to_copy_5 --------------------------
	.section	.nv.info.triton_poi_fused__to_copy_5,"",@"SHT_CUDA_INFO"
	.sectionflags	@""
	.align	4


	//----- nvinfo : EIATTR_CUDA_API_VERSION
	.align		4
        /*0000*/ 	.byte	0x04, 0x37
        /*0002*/ 	.short	(.L_9 - .L_8)
.L_8:
        /*0004*/ 	.word	0x0000007c


	//----- nvinfo : EIATTR_SW2861232_WAR
	.align		4
.L_9:
        /*0008*/ 	.byte	0x01, 0x35
	.zero		2


	//----- nvinfo : EIATTR_PARAM_CBANK
	.align		4
        /*000c*/ 	.byte	0x04, 0x0a
        /*000e*/ 	.short	(.L_11 - .L_10)
	.align		4
.L_10:
        /*0010*/ 	.word	index@(.nv.constant0.triton_poi_fused__to_copy_5)
        /*0014*/ 	.short	0x0160
        /*0016*/ 	.short	0x0020


	//----- nvinfo : EIATTR_CBANK_PARAM_SIZE
	.align		4
.L_11:
        /*0018*/ 	.byte	0x03, 0x19
        /*001a*/ 	.short	0x0020


	//----- nvinfo : EIATTR_KPARAM_INFO
	.align		4
        /*001c*/ 	.byte	0x04, 0x17
        /*001e*/ 	.short	(.L_13 - .L_12)
.L_12:
        /*0020*/ 	.word	0x00000000
        /*0024*/ 	.short	0x0003
        /*0026*/ 	.short	0x0018
        /*0028*/ 	.byte	0x00, 0xf4, 0x21, 0x00


	//----- nvinfo : EIATTR_KPARAM_INFO
	.align		4
.L_13:
        /*002c*/ 	.byte	0x04, 0x17
        /*002e*/ 	.short	(.L_15 - .L_14)
.L_14:
        /*0030*/ 	.word	0x00000000
        /*0034*/ 	.short	0x0002
        /*0036*/ 	.short	0x0010
        /*0038*/ 	.byte	0x00, 0xf0, 0x11, 0x00


	//----- nvinfo : EIATTR_KPARAM_INFO
	.align		4
.L_15:
        /*003c*/ 	.byte	0x04, 0x17
        /*003e*/ 	.short	(.L_17 - .L_16)
.L_16:
        /*0040*/ 	.word	0x00000000
        /*0044*/ 	.short	0x0001
        /*0046*/ 	.short	0x0008
        /*0048*/ 	.byte	0x00, 0xf4, 0x21, 0x00


	//----- nvinfo : EIATTR_KPARAM_INFO
	.align		4
.L_17:
        /*004c*/ 	.byte	0x04, 0x17
        /*004e*/ 	.short	(.L_19 - .L_18)
.L_18:
        /*0050*/ 	.word	0x00000000
        /*0054*/ 	.short	0x0000
        /*0056*/ 	.short	0x0000
        /*0058*/ 	.byte	0x00, 0xf4, 0x21, 0x00


	//----- nvinfo : EIATTR_MAXREG_COUNT
	.align		4
.L_19:
        /*005c*/ 	.byte	0x03, 0x1b
        /*005e*/ 	.short	0x00ff


	//----- nvinfo : EIATTR_EXIT_INSTR_OFFSETS
	.align		4
        /*0060*/ 	.byte	0x04, 0x1c
        /*0062*/ 	.short	(.L_21 - .L_20)


	//   ....[0]....
.L_20:
        /*0064*/ 	.word	0x00000120


	//   ....[1]....
        /*0068*/ 	.word	0x00000140


	//----- nvinfo : EIATTR_REQNTID
	.align		4
.L_21:
        /*006c*/ 	.byte	0x04, 0x10
        /*006e*/ 	.short	(.L_23 - .L_22)
.L_22:
        /*0070*/ 	.word	0x00000080
        /*0074*/ 	.word	0x00000001
        /*0078*/ 	.word	0x00000001


	//----- nvinfo : EIATTR_CRS_STACK_SIZE
	.align		4
.L_23:
        /*007c*/ 	.byte	0x04, 0x1e
        /*007e*/ 	.short	(.L_25 - .L_24)
.L_24:
        /*0080*/ 	.word	0x00000000
.L_25:


//--------------------- .nv.callgraph             --------------------------
	.section	.nv.callgraph,"",@"SHT_CUDA_CALLGRAPH"
	.align	4
	.sectionentsize	8
	.align		4
        /*0000*/ 	.word	0x00000000
	.align		4
        /*0004*/ 	.word	0xffffffff
	.align		4
        /*0008*/ 	.word	0x00000000
	.align		4
        /*000c*/ 	.word	0xfffffffe
	.align		4
        /*0010*/ 	.word	0x00000000
	.align		4
        /*0014*/ 	.word	0xfffffffd
	.align		4
        /*0018*/ 	.word	0x00000000
	.align		4
        /*001c*/ 	.word	0xfffffffc


//--------------------- .nv.rel.action            --------------------------
	.section	.nv.rel.action,"",@"SHT_CUDA_RELOCINFO"
	.align	8
	.sectionentsize	8
        /*0000*/ 	.byte	0x73, 0x00, 0x00, 0x00, 0x00, 0x00, 0x00, 0x00, 0x00, 0x00, 0x00, 0x11, 0x25, 0x00, 0x05, 0x36


//--------------------- .nv.constant0.triton_poi_fused__to_copy_5 --------------------------
	.section	.nv.constant0.triton_poi_fused__to_copy_5,"a",@progbits
	.sectionflags	@""
	.align	4
.nv.constant0.triton_poi_fused__to_copy_5:
	.zero		384


//--------------------- .text.triton_poi_fused__to_copy_5 --------------------------
	.section	.text.triton_poi_fused__to_copy_5,"ax",@progbits
	.sectioninfo	@"SHI_REGISTERS=8"
	.align	128
        .global         triton_poi_fused__to_copy_5
        .type           triton_poi_fused__to_copy_5,@function
        .size           triton_poi_fused__to_copy_5,(.L_x_3 - triton_poi_fused__to_copy_5)
        .other          triton_poi_fused__to_copy_5,@"STO_CUDA_ENTRY STV_DEFAULT"
triton_poi_fused__to_copy_5:
.text.triton_poi_fused__to_copy_5:
[----:B------:R-:W-:Y:S02]  /*0000*/  IMAD.MOV.U32 R1, RZ, RZ, c[0x0][0x28] ;  /* 0x00000a00ff017624 */ /* 0x000fe400078e00ff */
[----:B------:R-:W0:Y:S01]  /*0010*/  S2R R0, SR_TID.X ;  /* 0x0000000000007919 */ /* 0x000e220000002100 */
[----:B------:R-:W-:Y:S01]  /*0020*/  MOV R5, 0x2 ;  /* 0x0000000200057802 */ /* 0x000fe20000000f00 */
[----:B------:R-:W-:Y:S01]  /*0030*/  ULDC.64 UR4, c[0x0][0x118] ;  /* 0x0000460000047ab9 */ /* 0x000fe20000000a00 */
[----:B------:R-:W-:Y:S01]  /*0040*/  BSSY B0, `(.L_x_0) ;  /* 0x000000c000007945 */ /* 0x000fe20003800000 */
[----:B------:R-:W1:Y:S01]  /*0050*/  S2R R3, SR_CTAID.X ;  /* 0x0000000000037919 */ /* 0x000e620000002500 */
[----:B0-----:R-:W-:-:S04]  /*0060*/  SHF.L.U32 R0, R0, 0x1, RZ ;  /* 0x0000000100007819 */ /* 0x001fc800000006ff */
[----:B------:R-:W-:-:S05]  /*0070*/  LOP3.LUT R0, R0, 0xfe, RZ, 0xc0, !PT ;  /* 0x000000fe00007812 */ /* 0x000fca00078ec0ff */
[----:B-1----:R-:W-:Y:S02]  /*0080*/  IMAD R0, R3, 0x100, R0 ;  /* 0x0000010003007824 */ /* 0x002fe400078e0200 */
[----:B------:R-:W-:Y:S02]  /*0090*/  CS2R R2, SRZ ;  /* 0x0000000000027805 */ /* 0x000fe4000001ff00 */
[C---:B------:R-:W-:Y:S01]  /*00a0*/  IMAD.WIDE R4, R0.reuse, R5, c[0x0][0x168] ;  /* 0x00005a0000047625 */ /* 0x040fe200078e0205 */
[----:B------:R-:W-:-:S13]  /*00b0*/  ISETP.GE.AND P0, PT, R0, 0x1200, PT ;  /* 0x000012000000780c */ /* 0x000fda0003f06270 */
[----:B------:R-:W-:Y:S05]  /*00c0*/  @P0 BRA `(.L_x_1) ;  /* 0x0000003000000947 */ /* 0x000fea0003800000 */
[----:B------:R-:W-:-:S04]  /*00d0*/  IMAD.MOV.U32 R3, RZ, RZ, 0x4 ;  /* 0x00000004ff037424 */ /* 0x000fc800078e00ff */
[----:B------:R-:W-:-:S06]  /*00e0*/  IMAD.WIDE R2, R0, R3, c[0x0][0x160] ;  /* 0x0000580000027625 */ /* 0x000fcc00078e0203 */
[----:B------:R-:W5:Y:S02]  /*00f0*/  LDG.E.64 R2, [R2.64] ;  /* 0x0000000402027981 */ /* 0x000f64000c1e1b00 */
.L_x_1:
[----:B------:R-:W-:Y:S05]  /*0100*/  BSYNC B0 ;  /* 0x0000000000007941 */ /* 0x000fea0003800000 */
.L_x_0:
[----:B-----5:R-:W-:Y:S01]  /*0110*/  F2FP.BF16.PACK_AB R3, R3, R2 ;  /* 0x000000020303723e */ /* 0x020fe200000010ff */
[----:B------:R-:W-:Y:S06]  /*0120*/  @P0 EXIT ;  /* 0x000000000000094d */ /* 0x000fec0003800000 */
[----:B------:R-:W-:Y:S01]  /*0130*/  STG.E [R4.64], R3 ;  /* 0x0000000304007986 */ /* 0x000fe2000c101904 */
[----:B------:R-:W-:Y:S05]  /*0140*/  EXIT ;  /* 0x000000000000794d */ /* 0x000fea0003800000 */
.L_x_2:
[----:B------:R-:W-:-:S00]  /*0150*/  BRA `(.L_x_2) ;  /* 0xfffffff000007947 */ /* 0x000fc0000383ffff */
[----:B------:R-:W-:-:S00]  /*0160*/  NOP ;  /* 0x0000000000007918 */ /* 0x000fc00000000000 */
        /* <DEDUP_REMOVED lines=9> */
.L_x_3:
